	.headerflags	@"EF_CUDA_TEXMODE_UNIFIED EF_CUDA_64BIT_ADDRESS EF_CUDA_ACCELERATORS EF_CUDA_SM90 EF_CUDA_VIRTUAL_SM(EF_CUDA_SM90)"
	.elftype	@"ET_EXEC"


//--------------------- .nv.info                  --------------------------
	.section	.nv.info,"",@"SHT_CUDA_INFO"
	.align	4


	//----- nvinfo : EIATTR_REGCOUNT
	.align		4
        /*0000*/ 	.byte	0x04, 0x2f
        /*0002*/ 	.short	(.L_2 - .L_1)
	.align		4
.L_1:
        /*0004*/ 	.word	index@(triton_red_fused__to_copy_add_mean_mul_pow_rsqrt_6)
        /*0008*/ 	.word	0x0000001c


	//----- nvinfo : EIATTR_MIN_STACK_SIZE
	.align		4
.L_2:
        /*000c*/ 	.byte	0x04, 0x12
        /*000e*/ 	.short	(.L_4 - .L_3)
	.align		4
.L_3:
        /*0010*/ 	.word	index@(triton_red_fused__to_copy_add_mean_mul_pow_rsqrt_6)
        /*0014*/ 	.word	0x00000000


	//----- nvinfo : EIATTR_FRAME_SIZE
	.align		4
.L_4:
        /*0018*/ 	.byte	0x04, 0x11
        /*001a*/ 	.short	(.L_6 - .L_5)
	.align		4
.L_5:
        /*001c*/ 	.word	index@(triton_red_fused__to_copy_add_mean_mul_pow_rsqrt_6)
        /*0020*/ 	.word	0x00000000


	//----- nvinfo : EIATTR_MIN_STACK_SIZE
	.align		4
.L_6:
        /*0024*/ 	.byte	0x04, 0x12
        /*0026*/ 	.short	(.L_8 - .L_7)
	.align		4
.L_7:
        /*0028*/ 	.word	index@(triton_red_fused__to_copy_add_mean_mul_pow_rsqrt_6)
        /*002c*/ 	.word	0x00000000
.L_8:


//--------------------- .nv.info.triton_red_fused__to_copy_add_mean_mul_pow_rsqrt_6 --------------------------
	.section	.nv.info.triton_red_fused__to_copy_add_mean_mul_pow_rsqrt_6,"",@"SHT_CUDA_INFO"
	.sectionflags	@""
	.align	4


	//----- nvinfo : EIATTR_CUDA_API_VERSION
	.align		4
        /*0000*/ 	.byte	0x04, 0x37
        /*0002*/ 	.short	(.L_10 - .L_9)
.L_9:
        /*0004*/ 	.word	0x0000007c


	//----- nvinfo : EIATTR_KPARAM_INFO
	.align		4
.L_10:
        /*0008*/ 	.byte	0x04, 0x17
        /*000a*/ 	.short	(.L_12 - .L_11)
.L_11:
        /*000c*/ 	.word	0x00000000
        /*0010*/ 	.short	0x0007
        /*0012*/ 	.short	0x0030
        /*0014*/ 	.byte	0x00, 0xf4, 0x21, 0x00


	//----- nvinfo : EIATTR_KPARAM_INFO
	.align		4
.L_12:
        /*0018*/ 	.byte	0x04, 0x17
        /*001a*/ 	.short	(.L_14 - .L_13)
.L_13:
        /*001c*/ 	.word	0x00000000
        /*0020*/ 	.short	0x0006
        /*0022*/ 	.short	0x002c
        /*0024*/ 	.byte	0x00, 0xf0, 0x11, 0x00


	//----- nvinfo : EIATTR_KPARAM_INFO
	.align		4
.L_14:
        /*0028*/ 	.byte	0x04, 0x17
        /*002a*/ 	.short	(.L_16 - .L_15)
.L_15:
        /*002c*/ 	.word	0x00000000
        /*0030*/ 	.short	0x0005
        /*0032*/ 	.short	0x0028
        /*0034*/ 	.byte	0x00, 0xf0, 0x11, 0x00


	//----- nvinfo : EIATTR_KPARAM_INFO
	.align		4
.L_16:
        /*0038*/ 	.byte	0x04, 0x17
        /*003a*/ 	.short	(.L_18 - .L_17)
.L_17:
        /*003c*/ 	.word	0x00000000
        /*0040*/ 	.short	0x0004
        /*0042*/ 	.short	0x0020
        /*0044*/ 	.byte	0x00, 0xf4, 0x21, 0x00


	//----- nvinfo : EIATTR_KPARAM_INFO
	.align		4
.L_18:
        /*0048*/ 	.byte	0x04, 0x17
        /*004a*/ 	.short	(.L_20 - .L_19)
.L_19:
        /*004c*/ 	.word	0x00000000
        /*0050*/ 	.short	0x0003
        /*0052*/ 	.short	0x0018
        /*0054*/ 	.byte	0x00, 0xf4, 0x21, 0x00


	//----- nvinfo : EIATTR_KPARAM_INFO
	.align		4
.L_20:
        /*0058*/ 	.byte	0x04, 0x17
        /*005a*/ 	.short	(.L_22 - .L_21)
.L_21:
        /*005c*/ 	.word	0x00000000
        /*0060*/ 	.short	0x0002
        /*0062*/ 	.short	0x0010
        /*0064*/ 	.byte	0x00, 0xf4, 0x21, 0x00


	//----- nvinfo : EIATTR_KPARAM_INFO
	.align		4
.L_22:
        /*0068*/ 	.byte	0x04, 0x17
        /*006a*/ 	.short	(.L_24 - .L_23)
.L_23:
        /*006c*/ 	.word	0x00000000
        /*0070*/ 	.short	0x0001
        /*0072*/ 	.short	0x0008
        /*0074*/ 	.byte	0x00, 0xf4, 0x21, 0x00


	//----- nvinfo : EIATTR_KPARAM_INFO
	.align		4
.L_24:
        /*0078*/ 	.byte	0x04, 0x17
        /*007a*/ 	.short	(.L_26 - .L_25)
.L_25:
        /*007c*/ 	.word	0x00000000
        /*0080*/ 	.short	0x0000
        /*0082*/ 	.short	0x0000
        /*0084*/ 	.byte	0x00, 0xf4, 0x21, 0x00


	//----- nvinfo : EIATTR_SPARSE_MMA_MASK
	.align		4
.L_26:
        /*0088*/ 	.byte	0x03, 0x50
        /*008a*/ 	.short	0x0000


	//----- nvinfo : EIATTR_MAXREG_COUNT
	.align		4
        /*008c*/ 	.byte	0x03, 0x1b
        /*008e*/ 	.short	0x0080


	//----- nvinfo : EIATTR_COOP_GROUP_MASK_REGIDS
	.align		4
        /*0090*/ 	.byte	0x04, 0x29
        /*0092*/ 	.short	(.L_28 - .L_27)


	//   ....[0]....
.L_27:
        /*0094*/ 	.word	0xffffffff


	//   ....[1]....
        /*0098*/ 	.word	0xffffffff


	//   ....[2]....
        /*009c*/ 	.word	0xffffffff


	//   ....[3]....
        /*00a0*/ 	.word	0xffffffff


	//   ....[4]....
        /*00a4*/ 	.word	0xffffffff


	//   ....[5]....
        /*00a8*/ 	.word	0xffffffff


	//   ....[6]....
        /*00ac*/ 	.word	0xffffffff


	//   ....[7]....
        /*00b0*/ 	.word	0xffffffff


	//   ....[8]....
        /*00b4*/ 	.word	0xffffffff


	//----- nvinfo : EIATTR_COOP_GROUP_INSTR_OFFSETS
	.align		4
.L_28:
        /*00b8*/ 	.byte	0x04, 0x28
        /*00ba*/ 	.short	(.L_30 - .L_29)


	//   ....[0]....
.L_29:
        /*00bc*/ 	.word	0x000003b0


	//   ....[1]....
        /*00c0*/ 	.word	0x000003e0


	//   ....[2]....
        /*00c4*/ 	.word	0x00000420


	//   ....[3]....
        /*00c8*/ 	.word	0x00000440


	//   ....[4]....
        /*00cc*/ 	.word	0x00000460


	//   ....[5]....
        /*00d0*/ 	.word	0x000004d0


	//   ....[6]....
        /*00d4*/ 	.word	0x00000500


	//   ....[7]....
        /*00d8*/ 	.word	0x00000530


	//   ....[8]....
        /*00dc*/ 	.word	0x00000550


	//----- nvinfo : EIATTR_EXIT_INSTR_OFFSETS
	.align		4
.L_30:
        /*00e0*/ 	.byte	0x04, 0x1c
        /*00e2*/ 	.short	(.L_32 - .L_31)


	//   ....[0]....
.L_31:
        /*00e4*/ 	.word	0x000009e0


	//   ....[1]....
        /*00e8*/ 	.word	0x00000a00


	//----- nvinfo : EIATTR_REQNTID
	.align		4
.L_32:
        /*00ec*/ 	.byte	0x04, 0x10
        /*00ee*/ 	.short	(.L_34 - .L_33)
.L_33:
        /*00f0*/ 	.word	0x00000200
        /*00f4*/ 	.word	0x00000001
        /*00f8*/ 	.word	0x00000001


	//----- nvinfo : EIATTR_CBANK_PARAM_SIZE
	.align		4
.L_34:
        /*00fc*/ 	.byte	0x03, 0x19
        /*00fe*/ 	.short	0x0038


	//----- nvinfo : EIATTR_PARAM_CBANK
	.align		4
        /*0100*/ 	.byte	0x04, 0x0a
        /*0102*/ 	.short	(.L_36 - .L_35)
	.align		4
.L_35:
        /*0104*/ 	.word	index@(.nv.constant0.triton_red_fused__to_copy_add_mean_mul_pow_rsqrt_6)
        /*0108*/ 	.short	0x0210
        /*010a*/ 	.short	0x0038


	//----- nvinfo : EIATTR_SW_WAR
	.align		4
.L_36:
        /*010c*/ 	.byte	0x04, 0x36
        /*010e*/ 	.short	(.L_38 - .L_37)
.L_37:
        /*0110*/ 	.word	0x00000008
.L_38:


//--------------------- .nv.callgraph             --------------------------
	.section	.nv.callgraph,"",@"SHT_CUDA_CALLGRAPH"
	.align	4
	.sectionentsize	8
	.align		4
        /*0000*/ 	.word	0x00000000
	.align		4
        /*0004*/ 	.word	0xffffffff
	.align		4
        /*0008*/ 	.word	0x00000000
	.align		4
        /*000c*/ 	.word	0xfffffffe
	.align		4
        /*0010*/ 	.word	0x00000000
	.align		4
        /*0014*/ 	.word	0xfffffffd
	.align		4
        /*0018*/ 	.word	0x00000000
	.align		4
        /*001c*/ 	.word	0xfffffffc


//--------------------- .nv.constant4             --------------------------
	.section	.nv.constant4,"a",@progbits
	.align	8
	.align		8
.nv.constant4:
        /*0000*/ 	.dword	_$_str


//--------------------- .text.triton_red_fused__to_copy_add_mean_mul_pow_rsqrt_6 --------------------------
	.section	.text.triton_red_fused__to_copy_add_mean_mul_pow_rsqrt_6,"ax",@progbits
	.sectionflags	@"SHF_BARRIERS=1"
	.align	128
        .global         triton_red_fused__to_copy_add_mean_mul_pow_rsqrt_6
        .type           triton_red_fused__to_copy_add_mean_mul_pow_rsqrt_6,@function
        .size           triton_red_fused__to_copy_add_mean_mul_pow_rsqrt_6,(.L_x_1 - triton_red_fused__to_copy_add_mean_mul_pow_rsqrt_6)
        .other          triton_red_fused__to_copy_add_mean_mul_pow_rsqrt_6,@"STO_CUDA_ENTRY STV_DEFAULT"
triton_red_fused__to_copy_add_mean_mul_pow_rsqrt_6:
.text.triton_red_fused__to_copy_add_mean_mul_pow_rsqrt_6:
[----:B------:R-:W0:Y:S01]  /*0000*/  LDC R1, c[0x0][0x28] ;  /* 0x00000a00ff017b82 */ /* 0x000e220000000800 */
[----:B------:R-:W1:Y:S07]  /*0010*/  S2R R16, SR_TID.X ;  /* 0x0000000000107919 */ /* 0x000e6e0000002100 */
[----:B------:R-:W2:Y:S01]  /*0020*/  LDC.64 R18, c[0x0][0x218] ;  /* 0x00008600ff127b82 */ /* 0x000ea20000000a00 */
[----:B------:R-:W-:Y:S01]  /*0030*/  ULDC UR8, c[0x0][0x238] ;  /* 0x00008e0000087ab9 */ /* 0x000fe20000000800 */
[----:B------:R-:W-:Y:S01]  /*0040*/  CS2R R4, SRZ ;  /* 0x0000000000047805 */ /* 0x000fe2000001ff00 */
[----:B------:R-:W3:Y:S01]  /*0050*/  S2R R13, SR_CTAID.X ;  /* 0x00000000000d7919 */ /* 0x000ee20000002500 */
[----:B------:R-:W-:-:S02]  /*0060*/  CS2R R6, SRZ ;  /* 0x0000000000067805 */ /* 0x000fc4000001ff00 */
[----:B------:R-:W-:Y:S02]  /*0070*/  CS2R R8, SRZ ;  /* 0x0000000000087805 */ /* 0x000fe4000001ff00 */
[----:B------:R-:W-:Y:S01]  /*0080*/  CS2R R10, SRZ ;  /* 0x00000000000a7805 */ /* 0x000fe2000001ff00 */
[----:B------:R-:W-:Y:S01]  /*0090*/  ULDC.64 UR6, c[0x0][0x208] ;  /* 0x0000820000067ab9 */ /* 0x000fe20000000a00 */
[----:B------:R-:W4:Y:S08]  /*00a0*/  LDC.64 R2, c[0x0][0x220] ;  /* 0x00008800ff027b82 */ /* 0x000f300000000a00 */
[----:B------:R-:W5:Y:S01]  /*00b0*/  S2UR UR5, SR_CgaCtaId ;  /* 0x00000000000579c3 */ /* 0x000f620000008800 */
[----:B------:R-:W-:-:S07]  /*00c0*/  UMOV UR4, 0x400 ;  /* 0x0000040000047882 */ /* 0x000fce0000000000 */
[----:B------:R-:W5:Y:S01]  /*00d0*/  LDC.64 R22, c[0x0][0x210] ;  /* 0x00008400ff167b82 */ /* 0x000f620000000a00 */
[----:B-1----:R-:W-:-:S04]  /*00e0*/  SHF.L.U32 R12, R16, 0x3, RZ ;  /* 0x00000003100c7819 */ /* 0x002fc800000006ff */
[----:B------:R-:W-:Y:S02]  /*00f0*/  LOP3.LUT R12, R12, 0xff8, RZ, 0xc0, !PT ;  /* 0x00000ff80c0c7812 */ /* 0x000fe400078ec0ff */
[C---:B---3--:R-:W-:Y:S02]  /*0100*/  ISETP.GE.AND P1, PT, R13.reuse, UR8, PT ;  /* 0x000000080d007c0c */ /* 0x048fe4000bf26270 */
[----:B------:R-:W-:-:S05]  /*0110*/  LEA R0, R13, R12, 0xc ;  /* 0x0000000c0d007211 */ /* 0x000fca00078e60ff */
[----:B--2---:R-:W-:-:S04]  /*0120*/  IMAD.WIDE R18, R0, 0x2, R18 ;  /* 0x0000000200127825 */ /* 0x004fc800078e0212 */
[----:B----4-:R-:W-:Y:S02]  /*0130*/  IMAD.WIDE R2, R0, 0x2, R2 ;  /* 0x0000000200027825 */ /* 0x010fe400078e0202 */
[----:B------:R-:W2:Y:S04]  /*0140*/  @!P1 LDG.E.EL.128 R4, desc[UR6][R18.64] ;  /* 0x0000000612049981 */ /* 0x000ea8000c2e1d00 */
[----:B------:R-:W3:Y:S01]  /*0150*/  @!P1 LDG.E.EL.128 R8, desc[UR6][R2.64] ;  /* 0x0000000602089981 */ /* 0x000ee2000c2e1d00 */
[C---:B------:R-:W-:Y:S01]  /*0160*/  LOP3.LUT P0, RZ, R16.reuse, 0x1f, RZ, 0xc0, !PT ;  /* 0x0000001f10ff7812 */ /* 0x040fe2000780c0ff */
[----:B-----5:R-:W-:Y:S01]  /*0170*/  UPRMT UR4, UR5, 0x654, UR4 ;  /* 0x0000065405047896 */ /* 0x020fe20008000004 */
[----:B------:R-:W-:Y:S01]  /*0180*/  ISETP.GE.AND P2, PT, R16, 0x10, PT ;  /* 0x000000101000780c */ /* 0x000fe20003f46270 */
[----:B0-----:R-:W-:-:S04]  /*0190*/  IMAD.WIDE R22, R13, 0x4, R22 ;  /* 0x000000040d167825 */ /* 0x001fc800078e0216 */
[----:B--2---:R-:W-:Y:S02]  /*01a0*/  HADD2.F32 R20, -RZ, R4.H1_H1 ;  /* 0x30000004ff147230 */ /* 0x004fe40000004100 */
[----:B------:R-:W-:Y:S02]  /*01b0*/  HADD2.F32 R21, -RZ, R4.H0_H0 ;  /* 0x20000004ff157230 */ /* 0x000fe40000004100 */
[----:B---3--:R-:W-:Y:S02]  /*01c0*/  HADD2.F32 R15, -RZ, R8.H1_H1 ;  /* 0x30000008ff0f7230 */ /* 0x008fe40000004100 */
[----:B------:R-:W-:Y:S02]  /*01d0*/  HADD2.F32 R8, -RZ, R8.H0_H0 ;  /* 0x20000008ff087230 */ /* 0x000fe40000004100 */
[----:B------:R-:W-:Y:S02]  /*01e0*/  HADD2.F32 R4, -RZ, R5.H0_H0 ;  /* 0x20000005ff047230 */ /* 0x000fe40000004100 */
[----:B------:R-:W-:Y:S01]  /*01f0*/  FADD R15, R20, R15 ;  /* 0x0000000f140f7221 */ /* 0x000fe20000000000 */
[----:B------:R-:W-:-:S02]  /*0200*/  HADD2.F32 R17, -RZ, R9.H0_H0 ;  /* 0x20000009ff117230 */ /* 0x000fc40000004100 */
[----:B------:R-:W-:Y:S01]  /*0210*/  FADD R8, R21, R8 ;  /* 0x0000000815087221 */ /* 0x000fe20000000000 */
[----:B------:R-:W-:Y:S02]  /*0220*/  HADD2.F32 R5, -RZ, R5.H1_H1 ;  /* 0x30000005ff057230 */ /* 0x000fe40000004100 */
[----:B------:R-:W-:Y:S01]  /*0230*/  FMUL R15, R15, R15 ;  /* 0x0000000f0f0f7220 */ /* 0x000fe20000400000 */
[----:B------:R-:W-:Y:S02]  /*0240*/  HADD2.F32 R20, -RZ, R9.H1_H1 ;  /* 0x30000009ff147230 */ /* 0x000fe40000004100 */
[----:B------:R-:W-:Y:S01]  /*0250*/  FADD R4, R4, R17 ;  /* 0x0000001104047221 */ /* 0x000fe20000000000 */
[----:B------:R-:W-:Y:S02]  /*0260*/  HADD2.F32 R9, -RZ, R10.H0_H0 ;  /* 0x2000000aff097230 */ /* 0x000fe40000004100 */
[----:B------:R-:W-:Y:S01]  /*0270*/  FFMA R15, R8, R8, R15 ;  /* 0x00000008080f7223 */ /* 0x000fe2000000000f */
[----:B------:R-:W-:-:S02]  /*0280*/  HADD2.F32 R8, -RZ, R6.H0_H0 ;  /* 0x20000006ff087230 */ /* 0x000fc40000004100 */
[----:B------:R-:W-:Y:S01]  /*0290*/  FADD R5, R5, R20 ;  /* 0x0000001405057221 */ /* 0x000fe20000000000 */
[----:B------:R-:W-:Y:S02]  /*02a0*/  HADD2.F32 R6, -RZ, R6.H1_H1 ;  /* 0x30000006ff067230 */ /* 0x000fe40000004100 */
[----:B------:R-:W-:Y:S01]  /*02b0*/  FFMA R4, R4, R4, R15 ;  /* 0x0000000404047223 */ /* 0x000fe2000000000f */
[----:B------:R-:W-:Y:S02]  /*02c0*/  HADD2.F32 R15, -RZ, R10.H1_H1 ;  /* 0x3000000aff0f7230 */ /* 0x000fe40000004100 */
[----:B------:R-:W-:Y:S01]  /*02d0*/  FADD R8, R8, R9 ;  /* 0x0000000908087221 */ /* 0x000fe20000000000 */
[----:B------:R-:W-:Y:S01]  /*02e0*/  FFMA R9, R5, R5, R4 ;  /* 0x0000000505097223 */ /* 0x000fe20000000004 */
[----:B------:R-:W-:Y:S02]  /*02f0*/  HADD2.F32 R4, -RZ, R7.H0_H0 ;  /* 0x20000007ff047230 */ /* 0x000fe40000004100 */
[----:B------:R-:W-:Y:S01]  /*0300*/  FADD R6, R6, R15 ;  /* 0x0000000f06067221 */ /* 0x000fe20000000000 */
[----:B------:R-:W-:-:S02]  /*0310*/  HADD2.F32 R5, -RZ, R11.H0_H0 ;  /* 0x2000000bff057230 */ /* 0x000fc40000004100 */
[----:B------:R-:W-:Y:S01]  /*0320*/  FFMA R9, R8, R8, R9 ;  /* 0x0000000808097223 */ /* 0x000fe20000000009 */
[----:B------:R-:W-:Y:S02]  /*0330*/  HADD2.F32 R7, -RZ, R7.H1_H1 ;  /* 0x30000007ff077230 */ /* 0x000fe40000004100 */
[----:B------:R-:W-:Y:S02]  /*0340*/  HADD2.F32 R8, -RZ, R11.H1_H1 ;  /* 0x3000000bff087230 */ /* 0x000fe40000004100 */
[----:B------:R-:W-:Y:S01]  /*0350*/  FADD R4, R4, R5 ;  /* 0x0000000504047221 */ /* 0x000fe20000000000 */
[----:B------:R-:W-:Y:S02]  /*0360*/  FFMA R9, R6, R6, R9 ;  /* 0x0000000606097223 */ /* 0x000fe40000000009 */
[----:B------:R-:W-:Y:S02]  /*0370*/  FADD R7, R7, R8 ;  /* 0x0000000807077221 */ /* 0x000fe40000000000 */
[----:B------:R-:W-:-:S04]  /*0380*/  FFMA R4, R4, R4, R9 ;  /* 0x0000000404047223 */ /* 0x000fc80000000009 */
[----:B------:R-:W-:-:S05]  /*0390*/  FFMA R4, R7, R7, R4 ;  /* 0x0000000707047223 */ /* 0x000fca0000000004 */
[----:B------:R-:W-:-:S05]  /*03a0*/  FSEL R4, R4, RZ, !P1 ;  /* 0x000000ff04047208 */ /* 0x000fca0004800000 */
[----:B------:R-:W0:Y:S02]  /*03b0*/  SHFL.BFLY PT, R5, R4, 0x10, 0x1f ;  /* 0x0e001f0004057f89 */ /* 0x000e2400000e0000 */
[----:B0-----:R-:W-:Y:S01]  /*03c0*/  FADD R5, R4, R5 ;  /* 0x0000000504057221 */ /* 0x001fe20000000000 */
[----:B------:R-:W-:-:S04]  /*03d0*/  SHF.R.U32.HI R4, RZ, 0x3, R16 ;  /* 0x00000003ff047819 */ /* 0x000fc80000011610 */
[----:B------:R-:W0:Y:S01]  /*03e0*/  SHFL.BFLY PT, R6, R5, 0x8, 0x1f ;  /* 0x0d001f0005067f89 */ /* 0x000e2200000e0000 */
[----:B------:R-:W-:Y:S01]  /*03f0*/  LOP3.LUT R4, R4, 0x3c, RZ, 0xc0, !PT ;  /* 0x0000003c04047812 */ /* 0x000fe200078ec0ff */
[----:B0-----:R-:W-:Y:S01]  /*0400*/  FADD R6, R5, R6 ;  /* 0x0000000605067221 */ /* 0x001fe20000000000 */
[----:B------:R-:W-:-:S04]  /*0410*/  LEA R5, R16, UR4, 0x2 ;  /* 0x0000000410057c11 */ /* 0x000fc8000f8e10ff */
[----:B------:R-:W0:Y:S02]  /*0420*/  SHFL.BFLY PT, R7, R6, 0x4, 0x1f ;  /* 0x0c801f0006077f89 */ /* 0x000e2400000e0000 */
[----:B0-----:R-:W-:-:S05]  /*0430*/  FADD R7, R6, R7 ;  /* 0x0000000706077221 */ /* 0x001fca0000000000 */
[----:B------:R-:W0:Y:S02]  /*0440*/  SHFL.BFLY PT, R8, R7, 0x2, 0x1f ;  /* 0x0c401f0007087f89 */ /* 0x000e2400000e0000 */
[----:B0-----:R-:W-:-:S05]  /*0450*/  FADD R8, R7, R8 ;  /* 0x0000000807087221 */ /* 0x001fca0000000000 */
[----:B------:R-:W0:Y:S02]  /*0460*/  SHFL.BFLY PT, R9, R8, 0x1, 0x1f ;  /* 0x0c201f0008097f89 */ /* 0x000e2400000e0000 */
[----:B0-----:R-:W-:-:S05]  /*0470*/  FADD R11, R8, R9 ;  /* 0x00000009080b7221 */ /* 0x001fca0000000000 */
[----:B------:R-:W-:Y:S01]  /*0480*/  @!P0 STS [R4+UR4], R11 ;  /* 0x0000000b04008988 */ /* 0x000fe20008000804 */
[----:B------:R-:W-:Y:S01]  /*0490*/  BAR.SYNC.DEFER_BLOCKING 0x0 ;  /* 0x0000000000007b1d */ /* 0x000fe20000010000 */
[----:B------:R-:W-:-:S04]  /*04a0*/  LOP3.LUT P0, RZ, R16, 0xf, RZ, 0xc0, !PT ;  /* 0x0000000f10ff7812 */ /* 0x000fc8000780c0ff */
[----:B------:R-:W-:Y:S01]  /*04b0*/  ISETP.LT.AND P0, PT, R16, 0x10, !P0 ;  /* 0x000000101000780c */ /* 0x000fe20004701270 */
[----:B------:R-:W0:Y:S04]  /*04c0*/  @!P2 LDS R14, [R5] ;  /* 0x00000000050ea984 */ /* 0x000e280000000800 */
[----:B0-----:R-:W0:Y:S02]  /*04d0*/  SHFL.BFLY PT, R7, R14, 0x8, 0x1f ;  /* 0x0d001f000e077f89 */ /* 0x001e2400000e0000 */
[----:B0-----:R-:W-:Y:S02]  /*04e0*/  FADD R7, R14, R7 ;  /* 0x000000070e077221 */ /* 0x001fe40000000000 */
[----:B------:R-:W0:Y:S03]  /*04f0*/  LDC.64 R14, c[0x0][0x228] ;  /* 0x00008a00ff0e7b82 */ /* 0x000e260000000a00 */
[----:B------:R-:W1:Y:S02]  /*0500*/  SHFL.BFLY PT, R6, R7, 0x4, 0x1f ;  /* 0x0c801f0007067f89 */ /* 0x000e6400000e0000 */
[----:B-1----:R-:W-:Y:S01]  /*0510*/  FADD R6, R7, R6 ;  /* 0x0000000607067221 */ /* 0x002fe20000000000 */
[----:B------:R-:W-:-:S04]  /*0520*/  HFMA2.MMA R7, -RZ, RZ, 0.6875, 0 ;  /* 0x39800000ff077435 */ /* 0x000fc800000001ff */
[----:B------:R-:W1:Y:S02]  /*0530*/  SHFL.BFLY PT, R9, R6, 0x2, 0x1f ;  /* 0x0c401f0006097f89 */ /* 0x000e6400000e0000 */
[----:B-1----:R-:W-:-:S05]  /*0540*/  FADD R9, R6, R9 ;  /* 0x0000000906097221 */ /* 0x002fca0000000000 */
[----:B------:R-:W1:Y:S02]  /*0550*/  SHFL.BFLY PT, R8, R9, 0x1, 0x1f ;  /* 0x0c201f0009087f89 */ /* 0x000e6400000e0000 */
[----:B-1----:R-:W-:-:S05]  /*0560*/  FADD R8, R9, R8 ;  /* 0x0000000809087221 */ /* 0x002fca0000000000 */
[----:B------:R1:W-:Y:S01]  /*0570*/  @P0 STS [R5], R8 ;  /* 0x0000000805000388 */ /* 0x0003e20000000800 */
[----:B------:R-:W-:Y:S01]  /*0580*/  BAR.SYNC.DEFER_BLOCKING 0x0 ;  /* 0x0000000000007b1d */ /* 0x000fe20000010000 */
[----:B------:R-:W-:-:S04]  /*0590*/  LOP3.LUT P0, RZ, R16, 0x1ff, RZ, 0xc0, !PT ;  /* 0x000001ff10ff7812 */ /* 0x000fc8000780c0ff */
[----:B------:R-:W-:Y:S02]  /*05a0*/  ISETP.LT.AND P0, PT, R13, UR8, !P0 ;  /* 0x000000080d007c0c */ /* 0x000fe4000c701270 */
[----:B-1----:R-:W-:Y:S01]  /*05b0*/  CS2R R8, SRZ ;  /* 0x0000000000087805 */ /* 0x002fe2000001ff00 */
[----:B------:R-:W1:Y:S01]  /*05c0*/  LDS R4, [UR4] ;  /* 0x00000004ff047984 */ /* 0x000e620008000800 */
[----:B0-----:R-:W-:-:S04]  /*05d0*/  IMAD.WIDE.U32 R12, R12, 0x2, R14 ;  /* 0x000000020c0c7825 */ /* 0x001fc800078e000e */
[----:B-1----:R-:W-:Y:S01]  /*05e0*/  FFMA R10, R4, R7, 9.9999997473787516356e-06 ;  /* 0x3727c5ac040a7423 */ /* 0x002fe20000000007 */
[----:B------:R-:W-:Y:S02]  /*05f0*/  CS2R R4, SRZ ;  /* 0x0000000000047805 */ /* 0x000fe4000001ff00 */
[----:B------:R-:W-:Y:S01]  /*0600*/  CS2R R6, SRZ ;  /* 0x0000000000067805 */ /* 0x000fe2000001ff00 */
[----:B------:R0:W1:Y:S01]  /*0610*/  MUFU.RSQ R16, R10 ;  /* 0x0000000a00107308 */ /* 0x0000620000001400 */
[----:B------:R-:W-:Y:S01]  /*0620*/  BAR.SYNC.DEFER_BLOCKING 0x0 ;  /* 0x0000000000007b1d */ /* 0x000fe20000010000 */
[----:B0-----:R-:W-:-:S05]  /*0630*/  CS2R R10, SRZ ;  /* 0x00000000000a7805 */ /* 0x001fca000001ff00 */
[----:B-1----:R0:W-:Y:S04]  /*0640*/  @P0 STG.E desc[UR6][R22.64], R16 ;  /* 0x0000001016000986 */ /* 0x0021e8000c101906 */
[----:B------:R-:W2:Y:S04]  /*0650*/  @!P1 LDG.E.EF.128 R4, desc[UR6][R18.64] ;  /* 0x0000000612049981 */ /* 0x000ea8000c0e1d00 */
[----:B------:R-:W3:Y:S04]  /*0660*/  @!P1 LDG.E.EF.128 R8, desc[UR6][R2.64] ;  /* 0x0000000602089981 */ /* 0x000ee8000c0e1d00 */
[----:B------:R-:W4:Y:S01]  /*0670*/  LDG.E.EL.128 R12, desc[UR6][R12.64] ;  /* 0x000000060c0c7981 */ /* 0x000f22000c2e1d00 */
[----:B--2---:R-:W-:-:S02]  /*0680*/  HADD2.F32 R17, -RZ, R5.H1_H1 ;  /* 0x30000005ff117230 */ /* 0x004fc40000004100 */
[----:B------:R-:W-:Y:S02]  /*0690*/  HADD2.F32 R18, -RZ, R5.H0_H0 ;  /* 0x20000005ff127230 */ /* 0x000fe40000004100 */
[----:B---3--:R-:W-:Y:S02]  /*06a0*/  HADD2.F32 R3, -RZ, R8.H1_H1 ;  /* 0x30000008ff037230 */ /* 0x008fe40000004100 */
[----:B------:R-:W-:Y:S02]  /*06b0*/  HADD2.F32 R21, -RZ, R4.H0_H0 ;  /* 0x20000004ff157230 */ /* 0x000fe40000004100 */
[----:B------:R-:W-:Y:S02]  /*06c0*/  HADD2.F32 R5, -RZ, R7.H1_H1 ;  /* 0x30000007ff057230 */ /* 0x000fe40000004100 */
[----:B------:R-:W-:Y:S02]  /*06d0*/  HADD2.F32 R8, -RZ, R8.H0_H0 ;  /* 0x20000008ff087230 */ /* 0x000fe40000004100 */
[----:B0-----:R-:W-:-:S02]  /*06e0*/  HADD2.F32 R23, -RZ, R10.H1_H1 ;  /* 0x3000000aff177230 */ /* 0x001fc40000004100 */
[----:B------:R-:W-:Y:S02]  /*06f0*/  HADD2.F32 R25, -RZ, R10.H0_H0 ;  /* 0x2000000aff197230 */ /* 0x000fe40000004100 */
[----:B------:R-:W-:Y:S02]  /*0700*/  HADD2.F32 R7, -RZ, R7.H0_H0 ;  /* 0x20000007ff077230 */ /* 0x000fe40000004100 */
[----:B------:R-:W-:Y:S02]  /*0710*/  HADD2.F32 R10, -RZ, R11.H0_H0 ;  /* 0x2000000bff0a7230 */ /* 0x000fe40000004100 */
[----:B------:R-:W-:Y:S02]  /*0720*/  HADD2.F32 R20, -RZ, R4.H1_H1 ;  /* 0x30000004ff147230 */ /* 0x000fe40000004100 */
[----:B------:R-:W-:Y:S02]  /*0730*/  HADD2.F32 R2, -RZ, R11.H1_H1 ;  /* 0x3000000bff027230 */ /* 0x000fe40000004100 */
[----:B------:R-:W-:-:S02]  /*0740*/  HADD2.F32 R22, -RZ, R9.H1_H1 ;  /* 0x30000009ff167230 */ /* 0x000fc40000004100 */
[----:B------:R-:W-:Y:S01]  /*0750*/  FADD R11, R20, R3 ;  /* 0x00000003140b7221 */ /* 0x000fe20000000000 */
[----:B------:R-:W-:Y:S02]  /*0760*/  HADD2.F32 R19, -RZ, R9.H0_H0 ;  /* 0x20000009ff137230 */ /* 0x000fe40000004100 */
[----:B------:R-:W-:Y:S01]  /*0770*/  FADD R9, R21, R8 ;  /* 0x0000000815097221 */ /* 0x000fe20000000000 */
[----:B------:R-:W-:Y:S01]  /*0780*/  FADD R21, R7, R10 ;  /* 0x0000000a07157221 */ /* 0x000fe20000000000 */
[----:B------:R-:W-:Y:S01]  /*0790*/  FADD R7, R5, R2 ;  /* 0x0000000205077221 */ /* 0x000fe20000000000 */
[----:B------:R-:W-:Y:S01]  /*07a0*/  HADD2.F32 R4, -RZ, R6.H1_H1 ;  /* 0x30000006ff047230 */ /* 0x000fe20000004100 */
[----:B------:R-:W0:Y:S01]  /*07b0*/  LDC.64 R2, c[0x0][0x230] ;  /* 0x00008c00ff027b82 */ /* 0x000e220000000a00 */
[----:B------:R-:W-:Y:S02]  /*07c0*/  HADD2.F32 R6, -RZ, R6.H0_H0 ;  /* 0x20000006ff067230 */ /* 0x000fe40000004100 */
[----:B------:R-:W-:Y:S01]  /*07d0*/  FADD R17, R17, R22 ;  /* 0x0000001611117221 */ /* 0x000fe20000000000 */
[----:B------:R-:W-:Y:S01]  /*07e0*/  FADD R19, R18, R19 ;  /* 0x0000001312137221 */ /* 0x000fe20000000000 */
[----:B------:R-:W-:Y:S01]  /*07f0*/  FADD R23, R4, R23 ;  /* 0x0000001704177221 */ /* 0x000fe20000000000 */
[----:B------:R-:W-:Y:S01]  /*0800*/  FMUL R4, R16, R11 ;  /* 0x0000000b10047220 */ /* 0x000fe20000400000 */
[----:B------:R-:W-:Y:S01]  /*0810*/  FADD R25, R6, R25 ;  /* 0x0000001906197221 */ /* 0x000fe20000000000 */
[C---:B------:R-:W-:Y:S01]  /*0820*/  FMUL R10, R16.reuse, R9 ;  /* 0x00000009100a7220 */ /* 0x040fe20000400000 */
[C---:B------:R-:W-:Y:S01]  /*0830*/  FMUL R5, R16.reuse, R17 ;  /* 0x0000001110057220 */ /* 0x040fe20000400000 */
[C---:B------:R-:W-:Y:S01]  /*0840*/  FMUL R8, R16.reuse, R19 ;  /* 0x0000001310087220 */ /* 0x040fe20000400000 */
[C---:B------:R-:W-:Y:S01]  /*0850*/  FMUL R6, R16.reuse, R23 ;  /* 0x0000001710067220 */ /* 0x040fe20000400000 */
[C---:B------:R-:W-:Y:S01]  /*0860*/  FMUL R9, R16.reuse, R25 ;  /* 0x0000001910097220 */ /* 0x040fe20000400000 */
[C---:B------:R-:W-:Y:S01]  /*0870*/  FMUL R7, R16.reuse, R7 ;  /* 0x0000000710077220 */ /* 0x040fe20000400000 */
[----:B------:R-:W-:Y:S01]  /*0880*/  FMUL R18, R16, R21 ;  /* 0x0000001510127220 */ /* 0x000fe20000400000 */
[----:B----4-:R-:W-:-:S02]  /*0890*/  HADD2.F32 R11, -RZ, R12.H1_H1 ;  /* 0x3000000cff0b7230 */ /* 0x010fc40000004100 */
[----:B------:R-:W-:Y:S02]  /*08a0*/  HADD2.F32 R17, -RZ, R12.H0_H0 ;  /* 0x2000000cff117230 */ /* 0x000fe40000004100 */
[----:B------:R-:W-:Y:S02]  /*08b0*/  HADD2.F32 R12, -RZ, R13.H1_H1 ;  /* 0x3000000dff0c7230 */ /* 0x000fe40000004100 */
[----:B------:R-:W-:Y:S01]  /*08c0*/  FMUL R11, R11, R4 ;  /* 0x000000040b0b7220 */ /* 0x000fe20000400000 */
[----:B------:R-:W-:Y:S02]  /*08d0*/  HADD2.F32 R19, -RZ, R14.H1_H1 ;  /* 0x3000000eff137230 */ /* 0x000fe40000004100 */
[----:B------:R-:W-:Y:S01]  /*08e0*/  FMUL R10, R17, R10 ;  /* 0x0000000a110a7220 */ /* 0x000fe20000400000 */
[----:B------:R-:W-:Y:S02]  /*08f0*/  HADD2.F32 R16, -RZ, R15.H1_H1 ;  /* 0x3000000fff107230 */ /* 0x000fe40000004100 */
[----:B------:R-:W-:Y:S01]  /*0900*/  FMUL R5, R12, R5 ;  /* 0x000000050c057220 */ /* 0x000fe20000400000 */
[----:B------:R-:W-:-:S02]  /*0910*/  HADD2.F32 R13, -RZ, R13.H0_H0 ;  /* 0x2000000dff0d7230 */ /* 0x000fc40000004100 */
[----:B------:R-:W-:Y:S01]  /*0920*/  FMUL R6, R19, R6 ;  /* 0x0000000613067220 */ /* 0x000fe20000400000 */
[----:B------:R-:W-:Y:S02]  /*0930*/  HADD2.F32 R14, -RZ, R14.H0_H0 ;  /* 0x2000000eff0e7230 */ /* 0x000fe40000004100 */
[----:B------:R-:W-:Y:S01]  /*0940*/  FMUL R16, R16, R7 ;  /* 0x0000000710107220 */ /* 0x000fe20000400000 */
[----:B------:R-:W-:Y:S02]  /*0950*/  HADD2.F32 R15, -RZ, R15.H0_H0 ;  /* 0x2000000fff0f7230 */ /* 0x000fe40000004100 */
[----:B------:R-:W-:Y:S01]  /*0960*/  FMUL R8, R13, R8 ;  /* 0x000000080d087220 */ /* 0x000fe20000400000 */
[----:B0-----:R-:W-:-:S04]  /*0970*/  IMAD.WIDE R2, R0, 0x2, R2 ;  /* 0x0000000200027825 */ /* 0x001fc800078e0202 */
[----:B------:R-:W-:Y:S01]  /*0980*/  FMUL R9, R14, R9 ;  /* 0x000000090e097220 */ /* 0x000fe20000400000 */
[----:B------:R-:W-:Y:S01]  /*0990*/  F2FP.F16.F32.PACK_AB R4, R11, R10 ;  /* 0x0000000a0b04723e */ /* 0x000fe200000000ff */
[----:B------:R-:W-:Y:S01]  /*09a0*/  FMUL R15, R15, R18 ;  /* 0x000000120f0f7220 */ /* 0x000fe20000400000 */
[----:B------:R-:W-:Y:S02]  /*09b0*/  F2FP.F16.F32.PACK_AB R5, R5, R8 ;  /* 0x000000080505723e */ /* 0x000fe400000000ff */
[----:B------:R-:W-:Y:S02]  /*09c0*/  F2FP.F16.F32.PACK_AB R6, R6, R9 ;  /* 0x000000090606723e */ /* 0x000fe400000000ff */
[----:B------:R-:W-:Y:S01]  /*09d0*/  F2FP.F16.F32.PACK_AB R7, R16, R15 ;  /* 0x0000000f1007723e */ /* 0x000fe200000000ff */
[----:B------:R-:W-:Y:S06]  /*09e0*/  @P1 EXIT ;  /* 0x000000000000194d */ /* 0x000fec0003800000 */
[----:B------:R-:W-:Y:S01]  /*09f0*/  STG.E.128 desc[UR6][R2.64], R4 ;  /* 0x0000000402007986 */ /* 0x000fe2000c101d06 */
[----:B------:R-:W-:Y:S05]  /*0a00*/  EXIT ;  /* 0x000000000000794d */ /* 0x000fea0003800000 */
.L_x_0:
[----:B------:R-:W-:-:S00]  /*0a10*/  BRA `(.L_x_0) ;  /* 0xfffffffc00fc7947 */ /* 0x000fc0000383ffff */
[----:B------:R-:W-:-:S00]  /*0a20*/  NOP ;  /* 0x0000000000007918 */ /* 0x000fc00000000000 */
        /* <DEDUP_REMOVED lines=13> */
.L_x_1:


//--------------------- .nv.global.init           --------------------------
	.section	.nv.global.init,"aw",@progbits
.nv.global.init:
	.type		_$_str,@object
	.size		_$_str,(.L_0 - _$_str)
_$_str:
        /*0000*/ 	.byte	0x5f, 0x5f, 0x43, 0x55, 0x44, 0x41, 0x5f, 0x46, 0x54, 0x5a, 0x00
.L_0:


//--------------------- .nv.shared.triton_red_fused__to_copy_add_mean_mul_pow_rsqrt_6 --------------------------
	.section	.nv.shared.triton_red_fused__to_copy_add_mean_mul_pow_rsqrt_6,"aw",@nobits
	.sectionflags	@""
	.align	16
	.zero		1024


//--------------------- .nv.constant0.triton_red_fused__to_copy_add_mean_mul_pow_rsqrt_6 --------------------------
	.section	.nv.constant0.triton_red_fused__to_copy_add_mean_mul_pow_rsqrt_6,"a",@progbits
	.sectionflags	@""
	.align	4
.nv.constant0.triton_red_fused__to_copy_add_mean_mul_pow_rsqrt_6:
	.zero		584
